//
// Generated by NVIDIA NVVM Compiler
//
// Compiler Build ID: CL-36424714
// Cuda compilation tools, release 13.0, V13.0.88
// Based on NVVM 20.0.0
//

.version 9.0
.target sm_100
.address_size 64

	// .globl	_Z16integrate_kerneliPd

.visible .entry _Z16integrate_kerneliPd(
	.param .u32 _Z16integrate_kerneliPd_param_0,
	.param .u64 .ptr .align 1 _Z16integrate_kerneliPd_param_1
)
{
	.reg .pred 	%p<7>;
	.reg .b32 	%r<45>;
	.reg .b64 	%rd<5>;
	.reg .b64 	%fd<50>;

	ld.param.u32 	%r17, [_Z16integrate_kerneliPd_param_0];
	ld.param.u64 	%rd2, [_Z16integrate_kerneliPd_param_1];
	cvta.to.global.u64 	%rd1, %rd2;
	mov.u32 	%r18, %ctaid.x;
	mov.u32 	%r19, %ntid.x;
	mul.lo.s32 	%r1, %r18, %r19;
	mov.u32 	%r2, %tid.x;
	add.s32 	%r3, %r1, %r2;
	mov.u32 	%r20, %nctaid.x;
	mul.lo.s32 	%r4, %r19, %r20;
	div.s32 	%r5, %r17, %r4;
	cvt.rn.f64.s32 	%fd10, %r5;
	rcp.rn.f64 	%fd1, %fd10;
	setp.ge.s32 	%p1, %r3, %r5;
	mov.f64 	%fd49, 0d0000000000000000;
	@%p1 bra 	$L__BB0_7;
	add.s32 	%r44, %r3, 1;
	add.s32 	%r21, %r4, %r1;
	add.s32 	%r22, %r2, %r21;
	add.s32 	%r23, %r22, 1;
	add.s32 	%r24, %r5, 1;
	max.s32 	%r25, %r23, %r24;
	not.b32 	%r26, %r21;
	add.s32 	%r27, %r25, %r26;
	sub.s32 	%r28, %r27, %r2;
	setp.ne.s32 	%p2, %r28, 0;
	selp.u32 	%r29, 1, 0, %p2;
	selp.s32 	%r30, -1, 0, %p2;
	add.s32 	%r31, %r28, %r30;
	max.u32 	%r32, %r4, 1;
	div.u32 	%r33, %r31, %r32;
	add.s32 	%r7, %r33, %r29;
	and.b32  	%r34, %r7, 3;
	setp.eq.s32 	%p3, %r34, 3;
	mov.f64 	%fd49, 0d0000000000000000;
	@%p3 bra 	$L__BB0_5;
	add.s32 	%r35, %r7, 1;
	and.b32  	%r36, %r35, 3;
	neg.s32 	%r41, %r36;
	mov.f64 	%fd49, 0d0000000000000000;
	mov.u32 	%r42, %r3;
$L__BB0_3:
	.pragma "nounroll";
	add.s32 	%r37, %r42, 1;
	cvt.rn.f64.s32 	%fd14, %r37;
	add.f64 	%fd15, %fd14, 0dBFE0000000000000;
	mul.f64 	%fd16, %fd1, %fd15;
	fma.rn.f64 	%fd17, %fd16, %fd16, 0d3FF0000000000000;
	mov.f64 	%fd18, 0d4010000000000000;
	div.rn.f64 	%fd19, %fd18, %fd17;
	add.f64 	%fd49, %fd49, %fd19;
	add.s32 	%r42, %r42, %r4;
	add.s32 	%r41, %r41, 1;
	setp.ne.s32 	%p4, %r41, 0;
	@%p4 bra 	$L__BB0_3;
	add.s32 	%r44, %r42, 1;
$L__BB0_5:
	setp.lt.u32 	%p5, %r7, 3;
	@%p5 bra 	$L__BB0_7;
$L__BB0_6:
	cvt.rn.f64.s32 	%fd20, %r44;
	add.f64 	%fd21, %fd20, 0dBFE0000000000000;
	mul.f64 	%fd22, %fd1, %fd21;
	fma.rn.f64 	%fd23, %fd22, %fd22, 0d3FF0000000000000;
	mov.f64 	%fd24, 0d4010000000000000;
	div.rn.f64 	%fd25, %fd24, %fd23;
	add.f64 	%fd26, %fd49, %fd25;
	add.s32 	%r38, %r44, %r4;
	cvt.rn.f64.s32 	%fd27, %r38;
	add.f64 	%fd28, %fd27, 0dBFE0000000000000;
	mul.f64 	%fd29, %fd1, %fd28;
	fma.rn.f64 	%fd30, %fd29, %fd29, 0d3FF0000000000000;
	div.rn.f64 	%fd31, %fd24, %fd30;
	add.f64 	%fd32, %fd26, %fd31;
	add.s32 	%r39, %r38, %r4;
	cvt.rn.f64.s32 	%fd33, %r39;
	add.f64 	%fd34, %fd33, 0dBFE0000000000000;
	mul.f64 	%fd35, %fd1, %fd34;
	fma.rn.f64 	%fd36, %fd35, %fd35, 0d3FF0000000000000;
	div.rn.f64 	%fd37, %fd24, %fd36;
	add.f64 	%fd38, %fd32, %fd37;
	add.s32 	%r40, %r39, %r4;
	cvt.rn.f64.s32 	%fd39, %r40;
	add.f64 	%fd40, %fd39, 0dBFE0000000000000;
	mul.f64 	%fd41, %fd1, %fd40;
	fma.rn.f64 	%fd42, %fd41, %fd41, 0d3FF0000000000000;
	div.rn.f64 	%fd43, %fd24, %fd42;
	add.f64 	%fd49, %fd38, %fd43;
	add.s32 	%r44, %r40, %r4;
	setp.le.s32 	%p6, %r44, %r5;
	@%p6 bra 	$L__BB0_6;
$L__BB0_7:
	mul.f64 	%fd44, %fd1, %fd49;
	mul.wide.s32 	%rd3, %r3, 8;
	add.s64 	%rd4, %rd1, %rd3;
	st.global.f64 	[%rd4], %fd44;
	ret;

}


// ===== COMPILED SASS (sm_100) =====

	.target	sm_100

	.elftype	@"ET_EXEC"


//--------------------- .note.nv.tkinfo           --------------------------
	.section	.note.nv.tkinfo,"",@"SHT_NOTE"
	.sectionflags	@"SHF_NOTE_NV_TKINFO"
	.tkinfo
        /*0018*/ 	.word	0x00000002
        /*0030*/ 	.string	""
        /*0030*/ 	.string	"ptxas"
        /*0030*/ 	.string	"Cuda compilation tools, release 13.0, V13.0.88"
        /*0030*/ 	.string	"Build cuda_13.0.r13.0/compiler.36424714_0"
        /*0030*/ 	.string	"-arch sm_100 -m 64 "



//--------------------- .note.nv.cuinfo           --------------------------
	.section	.note.nv.cuinfo,"",@"SHT_NOTE"
	.sectionflags	@"SHF_NOTE_NV_CUINFO"
        /*0018*/ 	.short	0x0002
        /*001a*/ 	.short	0x0064
        /*001c*/ 	.short	0x0082
	.zero		2


//--------------------- .nv.info                  --------------------------
	.section	.nv.info,"",@"SHT_CUDA_INFO"
	.align	4


	//----- nvinfo : EIATTR_REGCOUNT
	.align		4
        /*0000*/ 	.byte	0x04, 0x2f
        /*0002*/ 	.short	(.L_1 - .L_0)
	.align		4
.L_0:
        /*0004*/ 	.word	index@(_Z16integrate_kerneliPd)
        /*0008*/ 	.word	0x00000022


	//----- nvinfo : EIATTR_FRAME_SIZE
	.align		4
.L_1:
        /*000c*/ 	.byte	0x04, 0x11
        /*000e*/ 	.short	(.L_3 - .L_2)
	.align		4
.L_2:
        /*0010*/ 	.word	index@($__internal_1_$__cuda_sm20_div_rn_f64_full)
        /*0014*/ 	.word	0x00000000


	//----- nvinfo : EIATTR_FRAME_SIZE
	.align		4
.L_3:
        /*0018*/ 	.byte	0x04, 0x11
        /*001a*/ 	.short	(.L_5 - .L_4)
	.align		4
.L_4:
        /*001c*/ 	.word	index@($__internal_0_$__cuda_sm20_dblrcp_rn_slowpath_v3)
        /*0020*/ 	.word	0x00000000


	//----- nvinfo : EIATTR_FRAME_SIZE
	.align		4
.L_5:
        /*0024*/ 	.byte	0x04, 0x11
        /*0026*/ 	.short	(.L_7 - .L_6)
	.align		4
.L_6:
        /*0028*/ 	.word	index@(_Z16integrate_kerneliPd)
        /*002c*/ 	.word	0x00000000


	//----- nvinfo : EIATTR_MIN_STACK_SIZE
	.align		4
.L_7:
        /*0030*/ 	.byte	0x04, 0x12
        /*0032*/ 	.short	(.L_9 - .L_8)
	.align		4
.L_8:
        /*0034*/ 	.word	index@(_Z16integrate_kerneliPd)
        /*0038*/ 	.word	0x00000000
.L_9:


//--------------------- .nv.compat                --------------------------
	.section	.nv.compat,"",@"SHT_CUDA_COMPAT_INFO"
	.align	4
        /*0000*/ 	.byte	0x02, 0x09, 0x00, 0x00, 0x02, 0x02, 0x01, 0x00, 0x02, 0x05, 0x05, 0x00, 0x03, 0x07, 0x01, 0x01
        /*0010*/ 	.byte	0x02, 0x03, 0x00, 0x00, 0x02, 0x06, 0x01, 0x00, 0x04, 0x0b, 0x08, 0x00, 0x01, 0x00, 0x00, 0x00
        /*0020*/ 	.byte	0x00, 0x00, 0x00, 0x00


//--------------------- .nv.info._Z16integrate_kerneliPd --------------------------
	.section	.nv.info._Z16integrate_kerneliPd,"",@"SHT_CUDA_INFO"
	.sectionflags	@""
	.align	4


	//----- nvinfo : EIATTR_CUDA_API_VERSION
	.align		4
        /*0000*/ 	.byte	0x04, 0x37
        /*0002*/ 	.short	(.L_11 - .L_10)
.L_10:
        /*0004*/ 	.word	0x00000082


	//----- nvinfo : EIATTR_KPARAM_INFO
	.align		4
.L_11:
        /*0008*/ 	.byte	0x04, 0x17
        /*000a*/ 	.short	(.L_13 - .L_12)
.L_12:
        /*000c*/ 	.word	0x00000000
        /*0010*/ 	.short	0x0001
        /*0012*/ 	.short	0x0008
        /*0014*/ 	.byte	0x00, 0xf5, 0x21, 0x00


	//----- nvinfo : EIATTR_KPARAM_INFO
	.align		4
.L_13:
        /*0018*/ 	.byte	0x04, 0x17
        /*001a*/ 	.short	(.L_15 - .L_14)
.L_14:
        /*001c*/ 	.word	0x00000000
        /*0020*/ 	.short	0x0000
        /*0022*/ 	.short	0x0000
        /*0024*/ 	.byte	0x00, 0xf0, 0x11, 0x00


	//----- nvinfo : EIATTR_SPARSE_MMA_MASK
	.align		4
.L_15:
        /*0028*/ 	.byte	0x03, 0x50
        /*002a*/ 	.short	0x0000


	//----- nvinfo : EIATTR_MAXREG_COUNT
	.align		4
        /*002c*/ 	.byte	0x03, 0x1b
        /*002e*/ 	.short	0x00ff


	//----- nvinfo : EIATTR_MERCURY_ISA_VERSION
	.align		4
        /*0030*/ 	.byte	0x03, 0x5f
        /*0032*/ 	.short	0x0101


	//----- nvinfo : EIATTR_VRC_CTA_INIT_COUNT
	.align		4
        /*0034*/ 	.byte	0x02, 0x4a
	.zero		1
	.zero		1


	//----- nvinfo : EIATTR_EXIT_INSTR_OFFSETS
	.align		4
        /*0038*/ 	.byte	0x04, 0x1c
        /*003a*/ 	.short	(.L_17 - .L_16)


	//   ....[0]....
.L_16:
        /*003c*/ 	.word	0x00000ee0


	//----- nvinfo : EIATTR_CRS_STACK_SIZE
	.align		4
.L_17:
        /*0040*/ 	.byte	0x04, 0x1e
        /*0042*/ 	.short	(.L_19 - .L_18)
.L_18:
        /*0044*/ 	.word	0x00000000


	//----- nvinfo : EIATTR_CBANK_PARAM_SIZE
	.align		4
.L_19:
        /*0048*/ 	.byte	0x03, 0x19
        /*004a*/ 	.short	0x0010


	//----- nvinfo : EIATTR_PARAM_CBANK
	.align		4
        /*004c*/ 	.byte	0x04, 0x0a
        /*004e*/ 	.short	(.L_21 - .L_20)
	.align		4
.L_20:
        /*0050*/ 	.word	index@(.nv.constant0._Z16integrate_kerneliPd)
        /*0054*/ 	.short	0x0380
        /*0056*/ 	.short	0x0010


	//----- nvinfo : EIATTR_SW_WAR
	.align		4
.L_21:
        /*0058*/ 	.byte	0x04, 0x36
        /*005a*/ 	.short	(.L_23 - .L_22)
.L_22:
        /*005c*/ 	.word	0x00000008
.L_23:


//--------------------- .nv.callgraph             --------------------------
	.section	.nv.callgraph,"",@"SHT_CUDA_CALLGRAPH"
	.align	4
	.sectionentsize	8
	.align		4
        /*0000*/ 	.word	0x00000000
	.align		4
        /*0004*/ 	.word	0xffffffff
	.align		4
        /*0008*/ 	.word	0x00000000
	.align		4
        /*000c*/ 	.word	0xfffffffe
	.align		4
        /*0010*/ 	.word	0x00000000
	.align		4
        /*0014*/ 	.word	0xfffffffd
	.align		4
        /*0018*/ 	.word	0x00000000
	.align		4
        /*001c*/ 	.word	0xfffffffc


//--------------------- .text._Z16integrate_kerneliPd --------------------------
	.section	.text._Z16integrate_kerneliPd,"ax",@progbits
	.align	128
        .global         _Z16integrate_kerneliPd
        .type           _Z16integrate_kerneliPd,@function
        .size           _Z16integrate_kerneliPd,(.L_x_29 - _Z16integrate_kerneliPd)
        .other          _Z16integrate_kerneliPd,@"STO_CUDA_ENTRY STV_DEFAULT"
_Z16integrate_kerneliPd:
.text._Z16integrate_kerneliPd:
[----:B------:R-:W-:Y:S08]  /*0000*/  LDC R1, c[0x0][0x37c] ;  /* 0x0000df00ff017b82 */ /* 0x000ff00000000800 */
[----:B------:R-:W0:Y:S01]  /*0010*/  LDC R0, c[0x0][0x360] ;  /* 0x0000d800ff007b82 */ /* 0x000e220000000800 */
[----:B------:R-:W0:Y:S07]  /*0020*/  LDCU UR5, c[0x0][0x370] ;  /* 0x00006e00ff0577ac */ /* 0x000e2e0008000800 */
[----:B------:R-:W1:Y:S08]  /*0030*/  LDC R11, c[0x0][0x380] ;  /* 0x0000e000ff0b7b82 */ /* 0x000e700000000800 */
[----:B------:R-:W2:Y:S01]  /*0040*/  S2UR UR4, SR_CTAID.X ;  /* 0x00000000000479c3 */ /* 0x000ea20000002500 */
[----:B0-----:R-:W-:-:S05]  /*0050*/  IMAD R2, R0, UR5, RZ ;  /* 0x0000000500027c24 */ /* 0x001fca000f8e02ff */
[-C--:B------:R-:W-:Y:S02]  /*0060*/  IABS R7, R2.reuse ;  /* 0x0000000200077213 */ /* 0x080fe40000000000 */
[----:B------:R-:W-:Y:S02]  /*0070*/  IABS R10, R2 ;  /* 0x00000002000a7213 */ /* 0x000fe40000000000 */
[----:B------:R-:W0:Y:S01]  /*0080*/  I2F.RP R3, R7 ;  /* 0x0000000700037306 */ /* 0x000e220000209400 */
[----:B-1----:R-:W-:-:S07]  /*0090*/  IABS R8, R11 ;  /* 0x0000000b00087213 */ /* 0x002fce0000000000 */
[----:B0-----:R-:W0:Y:S02]  /*00a0*/  MUFU.RCP R3, R3 ;  /* 0x0000000300037308 */ /* 0x001e240000001000 */
[----:B0-----:R-:W-:-:S06]  /*00b0*/  VIADD R4, R3, 0xffffffe ;  /* 0x0ffffffe03047836 */ /* 0x001fcc0000000000 */
[----:B------:R0:W1:Y:S02]  /*00c0*/  F2I.FTZ.U32.TRUNC.NTZ R5, R4 ;  /* 0x0000000400057305 */ /* 0x000064000021f000 */
[----:B0-----:R-:W-:Y:S02]  /*00d0*/  IMAD.MOV.U32 R4, RZ, RZ, RZ ;  /* 0x000000ffff047224 */ /* 0x001fe400078e00ff */
[----:B-1----:R-:W-:-:S04]  /*00e0*/  IMAD.MOV R6, RZ, RZ, -R5 ;  /* 0x000000ffff067224 */ /* 0x002fc800078e0a05 */
[----:B------:R-:W-:Y:S02]  /*00f0*/  IMAD R9, R6, R7, RZ ;  /* 0x0000000706097224 */ /* 0x000fe400078e02ff */
[----:B------:R-:W-:Y:S02]  /*0100*/  IMAD.MOV.U32 R6, RZ, RZ, R8 ;  /* 0x000000ffff067224 */ /* 0x000fe400078e0008 */
[----:B------:R-:W-:-:S04]  /*0110*/  IMAD.HI.U32 R5, R5, R9, R4 ;  /* 0x0000000905057227 */ /* 0x000fc800078e0004 */
[----:B------:R-:W-:Y:S02]  /*0120*/  IMAD.MOV R8, RZ, RZ, -R10 ;  /* 0x000000ffff087224 */ /* 0x000fe400078e0a0a */
[----:B------:R-:W-:Y:S02]  /*0130*/  IMAD.HI.U32 R3, R5, R6, RZ ;  /* 0x0000000605037227 */ /* 0x000fe400078e00ff */
[----:B------:R-:W2:Y:S02]  /*0140*/  S2R R5, SR_TID.X ;  /* 0x0000000000057919 */ /* 0x000ea40000002100 */
[----:B------:R-:W-:-:S05]  /*0150*/  IMAD R4, R3, R8, R6 ;  /* 0x0000000803047224 */ /* 0x000fca00078e0206 */
[----:B------:R-:W-:-:S13]  /*0160*/  ISETP.GT.U32.AND P1, PT, R7, R4, PT ;  /* 0x000000040700720c */ /* 0x000fda0003f24070 */
[----:B------:R-:W-:Y:S02]  /*0170*/  @!P1 IMAD.IADD R4, R4, 0x1, -R7 ;  /* 0x0000000104049824 */ /* 0x000fe400078e0a07 */
[----:B------:R-:W-:Y:S01]  /*0180*/  @!P1 VIADD R3, R3, 0x1 ;  /* 0x0000000103039836 */ /* 0x000fe20000000000 */
[----:B------:R-:W-:Y:S02]  /*0190*/  ISETP.NE.AND P1, PT, R2, RZ, PT ;  /* 0x000000ff0200720c */ /* 0x000fe40003f25270 */
[----:B------:R-:W-:Y:S02]  /*01a0*/  ISETP.GE.U32.AND P0, PT, R4, R7, PT ;  /* 0x000000070400720c */ /* 0x000fe40003f06070 */
[----:B------:R-:W-:-:S04]  /*01b0*/  LOP3.LUT R4, R2, R11, RZ, 0x3c, !PT ;  /* 0x0000000b02047212 */ /* 0x000fc800078e3cff */
[----:B------:R-:W-:Y:S01]  /*01c0*/  ISETP.GE.AND P2, PT, R4, RZ, PT ;  /* 0x000000ff0400720c */ /* 0x000fe20003f46270 */
[----:B--2---:R-:W-:-:S06]  /*01d0*/  IMAD R4, R0, UR4, R5 ;  /* 0x0000000400047c24 */ /* 0x004fcc000f8e0205 */
[----:B------:R-:W-:-:S06]  /*01e0*/  @P0 VIADD R3, R3, 0x1 ;  /* 0x0000000103030836 */ /* 0x000fcc0000000000 */
[----:B------:R-:W-:Y:S01]  /*01f0*/  @!P2 IMAD.MOV R3, RZ, RZ, -R3 ;  /* 0x000000ffff03a224 */ /* 0x000fe200078e0a03 */
[----:B------:R-:W-:-:S04]  /*0200*/  @!P1 LOP3.LUT R3, RZ, R2, RZ, 0x33, !PT ;  /* 0x00000002ff039212 */ /* 0x000fc800078e33ff */
[----:B------:R-:W0:Y:S08]  /*0210*/  I2F.F64 R12, R3 ;  /* 0x00000003000c7312 */ /* 0x000e300000201c00 */
[----:B0-----:R-:W0:Y:S01]  /*0220*/  MUFU.RCP64H R7, R13 ;  /* 0x0000000d00077308 */ /* 0x001e220000001800 */
[----:B------:R-:W-:-:S04]  /*0230*/  IADD3 R6, PT, PT, R13, 0x300402, RZ ;  /* 0x003004020d067810 */ /* 0x000fc80007ffe0ff */
[----:B------:R-:W-:Y:S02]  /*0240*/  FSETP.GEU.AND P0, PT, |R6|, 5.8789094863358348022e-39, PT ;  /* 0x004004020600780b */ /* 0x000fe40003f0e200 */
[----:B0-----:R-:W-:-:S08]  /*0250*/  DFMA R8, -R12, R6, 1 ;  /* 0x3ff000000c08742b */ /* 0x001fd00000000106 */
[----:B------:R-:W-:-:S08]  /*0260*/  DFMA R8, R8, R8, R8 ;  /* 0x000000080808722b */ /* 0x000fd00000000008 */
[----:B------:R-:W-:-:S08]  /*0270*/  DFMA R8, R6, R8, R6 ;  /* 0x000000080608722b */ /* 0x000fd00000000006 */
[----:B------:R-:W-:-:S08]  /*0280*/  DFMA R10, -R12, R8, 1 ;  /* 0x3ff000000c0a742b */ /* 0x000fd00000000108 */
[----:B------:R-:W-:Y:S01]  /*0290*/  DFMA R10, R8, R10, R8 ;  /* 0x0000000a080a722b */ /* 0x000fe20000000008 */
[----:B------:R-:W-:Y:S10]  /*02a0*/  @P0 BRA `(.L_x_0) ;  /* 0x0000000000100947 */ /* 0x000ff40003800000 */
[----:B------:R-:W-:-:S05]  /*02b0*/  LOP3.LUT R6, R13, 0x7fffffff, RZ, 0xc0, !PT ;  /* 0x7fffffff0d067812 */ /* 0x000fca00078ec0ff */
[----:B------:R-:W-:Y:S01]  /*02c0*/  VIADD R7, R6, 0xfff00000 ;  /* 0xfff0000006077836 */ /* 0x000fe20000000000 */
[----:B------:R-:W-:-:S07]  /*02d0*/  MOV R6, 0x2f0 ;  /* 0x000002f000067802 */ /* 0x000fce0000000f00 */
[----:B------:R-:W-:Y:S05]  /*02e0*/  CALL.REL.NOINC `($__internal_0_$__cuda_sm20_dblrcp_rn_slowpath_v3) ;  /* 0x0000000c00007944 */ /* 0x000fea0003c00000 */
.L_x_0:
[----:B------:R-:W-:Y:S01]  /*02f0*/  ISETP.GE.AND P0, PT, R4, R3, PT ;  /* 0x000000030400720c */ /* 0x000fe20003f06270 */
[----:B------:R-:W0:Y:S01]  /*0300*/  LDCU.64 UR6, c[0x0][0x358] ;  /* 0x00006b00ff0677ac */ /* 0x000e220008000a00 */
[----:B------:R-:W-:Y:S01]  /*0310*/  BSSY.RECONVERGENT B0, `(.L_x_1) ;  /* 0x00000b8000007945 */ /* 0x000fe20003800200 */
[----:B------:R-:W-:-:S10]  /*0320*/  CS2R R24, SRZ ;  /* 0x0000000000187805 */ /* 0x000fd4000001ff00 */
[----:B------:R-:W-:Y:S05]  /*0330*/  @P0 BRA `(.L_x_2) ;  /* 0x0000000800d40947 */ /* 0x000fea0003800000 */
[----:B------:R-:W-:Y:S01]  /*0340*/  VIMNMX.U32 R8, PT, PT, R2, 0x1, !PT ;  /* 0x0000000102087848 */ /* 0x000fe20007fe0000 */
[----:B------:R-:W-:Y:S01]  /*0350*/  UIADD3 UR8, UPT, UPT, UR4, UR5, URZ ;  /* 0x0000000504087290 */ /* 0x000fe2000fffe0ff */
[----:B------:R-:W-:Y:S01]  /*0360*/  BSSY.RECONVERGENT B1, `(.L_x_3) ;  /* 0x000004a000017945 */ /* 0x000fe20003800200 */
[----:B------:R-:W-:Y:S01]  /*0370*/  VIADD R28, R4, 0x1 ;  /* 0x00000001041c7836 */ /* 0x000fe20000000000 */
[----:B------:R-:W1:Y:S01]  /*0380*/  I2F.U32.RP R9, R8 ;  /* 0x0000000800097306 */ /* 0x000e620000209000 */
[----:B------:R-:W-:Y:S02]  /*0390*/  ISETP.NE.U32.AND P3, PT, R8, RZ, PT ;  /* 0x000000ff0800720c */ /* 0x000fe40003f65070 */
[----:B------:R-:W-:Y:S01]  /*03a0*/  CS2R R24, SRZ ;  /* 0x0000000000187805 */ /* 0x000fe2000001ff00 */
[----:B------:R-:W-:-:S05]  /*03b0*/  IMAD R0, R0, UR8, RZ ;  /* 0x0000000800007c24 */ /* 0x000fca000f8e02ff */
[----:B------:R-:W-:Y:S02]  /*03c0*/  IADD3 R6, PT, PT, R5, 0x1, R0 ;  /* 0x0000000105067810 */ /* 0x000fe40007ffe000 */
[----:B------:R-:W-:Y:S02]  /*03d0*/  LOP3.LUT R0, RZ, R0, RZ, 0x33, !PT ;  /* 0x00000000ff007212 */ /* 0x000fe400078e33ff */
[----:B------:R-:W-:Y:S01]  /*03e0*/  VIADDMNMX R6, R3, 0x1, R6, !PT ;  /* 0x0000000103067846 */ /* 0x000fe20007800106 */
[----:B-1----:R-:W1:Y:S03]  /*03f0*/  MUFU.RCP R9, R9 ;  /* 0x0000000900097308 */ /* 0x002e660000001000 */
[----:B------:R-:W-:Y:S01]  /*0400*/  IADD3 R0, PT, PT, -R5, R6, R0 ;  /* 0x0000000605007210 */ /* 0x000fe20007ffe100 */
[----:B------:R-:W-:-:S03]  /*0410*/  IMAD.MOV.U32 R6, RZ, RZ, RZ ;  /* 0x000000ffff067224 */ /* 0x000fc600078e00ff */
[C---:B------:R-:W-:Y:S01]  /*0420*/  ISETP.NE.AND P0, PT, R0.reuse, RZ, PT ;  /* 0x000000ff0000720c */ /* 0x040fe20003f05270 */
[----:B------:R-:W-:-:S03]  /*0430*/  VIADD R5, R0, 0xffffffff ;  /* 0xffffffff00057836 */ /* 0x000fc60000000000 */
[----:B------:R-:W-:Y:S01]  /*0440*/  SEL R29, RZ, 0x1, !P0 ;  /* 0x00000001ff1d7807 */ /* 0x000fe20004000000 */
[----:B-1----:R-:W-:Y:S02]  /*0450*/  VIADD R7, R9, 0xffffffe ;  /* 0x0ffffffe09077836 */ /* 0x002fe40000000000 */
[----:B------:R-:W-:-:S06]  /*0460*/  IMAD.MOV R9, RZ, RZ, -R8 ;  /* 0x000000ffff097224 */ /* 0x000fcc00078e0a08 */
[----:B------:R-:W-:Y:S01]  /*0470*/  @!P0 IMAD.MOV R5, RZ, RZ, R0 ;  /* 0x000000ffff058224 */ /* 0x000fe200078e0200 */
[----:B------:R-:W1:Y:S02]  /*0480*/  F2I.FTZ.U32.TRUNC.NTZ R7, R7 ;  /* 0x0000000700077305 */ /* 0x000e64000021f000 */
[----:B-1----:R-:W-:-:S04]  /*0490*/  IMAD R9, R9, R7, RZ ;  /* 0x0000000709097224 */ /* 0x002fc800078e02ff */
[----:B------:R-:W-:-:S04]  /*04a0*/  IMAD.HI.U32 R6, R7, R9, R6 ;  /* 0x0000000907067227 */ /* 0x000fc800078e0006 */
[----:B------:R-:W-:Y:S02]  /*04b0*/  IMAD.MOV.U32 R7, RZ, RZ, 0x40100000 ;  /* 0x40100000ff077424 */ /* 0x000fe400078e00ff */
[----:B------:R-:W-:-:S04]  /*04c0*/  IMAD.HI.U32 R6, R6, R5, RZ ;  /* 0x0000000506067227 */ /* 0x000fc800078e00ff */
[----:B------:R-:W-:-:S04]  /*04d0*/  IMAD.MOV R0, RZ, RZ, -R6 ;  /* 0x000000ffff007224 */ /* 0x000fc800078e0a06 */
[----:B------:R-:W-:-:S05]  /*04e0*/  IMAD R5, R8, R0, R5 ;  /* 0x0000000008057224 */ /* 0x000fca00078e0205 */
[----:B------:R-:W-:-:S13]  /*04f0*/  ISETP.GE.U32.AND P1, PT, R5, R8, PT ;  /* 0x000000080500720c */ /* 0x000fda0003f26070 */
[----:B------:R-:W-:Y:S01]  /*0500*/  @P1 IMAD.IADD R5, R5, 0x1, -R8 ;  /* 0x0000000105051824 */ /* 0x000fe200078e0a08 */
[----:B------:R-:W-:-:S04]  /*0510*/  @P1 IADD3 R6, PT, PT, R6, 0x1, RZ ;  /* 0x0000000106061810 */ /* 0x000fc80007ffe0ff */
[----:B------:R-:W-:-:S13]  /*0520*/  ISETP.GE.U32.AND P2, PT, R5, R8, PT ;  /* 0x000000080500720c */ /* 0x000fda0003f46070 */
[----:B------:R-:W-:Y:S01]  /*0530*/  @P2 VIADD R6, R6, 0x1 ;  /* 0x0000000106062836 */ /* 0x000fe20000000000 */
[----:B------:R-:W-:-:S05]  /*0540*/  @!P3 LOP3.LUT R6, RZ, R8, RZ, 0x33, !PT ;  /* 0x00000008ff06b212 */ /* 0x000fca00078e33ff */
[----:B------:R-:W-:Y:S02]  /*0550*/  IMAD.IADD R29, R29, 0x1, R6 ;  /* 0x000000011d1d7824 */ /* 0x000fe400078e0206 */
[----:B------:R-:W-:-:S03]  /*0560*/  IMAD.MOV.U32 R6, RZ, RZ, RZ ;  /* 0x000000ffff067224 */ /* 0x000fc600078e00ff */
[----:B------:R-:W-:-:S04]  /*0570*/  LOP3.LUT R0, R29, 0x3, RZ, 0xc0, !PT ;  /* 0x000000031d007812 */ /* 0x000fc800078ec0ff */
[----:B------:R-:W-:-:S13]  /*0580*/  ISETP.NE.AND P0, PT, R0, 0x3, PT ;  /* 0x000000030000780c */ /* 0x000fda0003f05270 */
[----:B------:R-:W-:Y:S05]  /*0590*/  @!P0 BRA `(.L_x_4) ;  /* 0x0000000000988947 */ /* 0x000fea0003800000 */
[----:B------:R-:W-:Y:S01]  /*05a0*/  VIADD R0, R29, 0x1 ;  /* 0x000000011d007836 */ /* 0x000fe20000000000 */
[----:B------:R-:W-:Y:S01]  /*05b0*/  BSSY.RECONVERGENT B2, `(.L_x_5) ;  /* 0x0000023000027945 */ /* 0x000fe20003800200 */
[----:B------:R-:W-:Y:S01]  /*05c0*/  IMAD.MOV.U32 R31, RZ, RZ, R4 ;  /* 0x000000ffff1f7224 */ /* 0x000fe200078e0004 */
[----:B------:R-:W-:Y:S02]  /*05d0*/  CS2R R24, SRZ ;  /* 0x0000000000187805 */ /* 0x000fe4000001ff00 */
[----:B------:R-:W-:-:S05]  /*05e0*/  LOP3.LUT R0, R0, 0x3, RZ, 0xc0, !PT ;  /* 0x0000000300007812 */ /* 0x000fca00078ec0ff */
[----:B------:R-:W-:-:S07]  /*05f0*/  IMAD.MOV R28, RZ, RZ, -R0 ;  /* 0x000000ffff1c7224 */ /* 0x000fce00078e0a00 */
.L_x_8:
[----:B------:R-:W-:Y:S01]  /*0600*/  IADD3 R0, PT, PT, R31, 0x1, RZ ;  /* 0x000000011f007810 */ /* 0x000fe20007ffe0ff */
[----:B------:R-:W-:Y:S01]  /*0610*/  VIADD R28, R28, 0x1 ;  /* 0x000000011c1c7836 */ /* 0x000fe20000000000 */
[----:B------:R-:W-:Y:S02]  /*0620*/  BSSY.RECONVERGENT B3, `(.L_x_6) ;  /* 0x0000018000037945 */ /* 0x000fe40003800200 */
[----:B------:R-:W1:Y:S02]  /*0630*/  I2F.F64 R8, R0 ;  /* 0x0000000000087312 */ /* 0x000e640000201c00 */
[----:B------:R-:W-:Y:S01]  /*0640*/  ISETP.NE.AND P1, PT, R28, RZ, PT ;  /* 0x000000ff1c00720c */ /* 0x000fe20003f25270 */
[----:B-1----:R-:W-:-:S08]  /*0650*/  DADD R8, R8, -0.5 ;  /* 0xbfe0000008087429 */ /* 0x002fd00000000000 */
[----:B------:R-:W-:-:S08]  /*0660*/  DMUL R8, R8, R10 ;  /* 0x0000000a08087228 */ /* 0x000fd00000000000 */
[----:B------:R-:W-:Y:S01]  /*0670*/  DFMA R12, R8, R8, 1 ;  /* 0x3ff00000080c742b */ /* 0x000fe20000000008 */
[----:B------:R-:W-:-:S05]  /*0680*/  IMAD.MOV.U32 R8, RZ, RZ, 0x1 ;  /* 0x00000001ff087424 */ /* 0x000fca00078e00ff */
[----:B------:R-:W1:Y:S02]  /*0690*/  MUFU.RCP64H R9, R13 ;  /* 0x0000000d00097308 */ /* 0x000e640000001800 */
[----:B-1----:R-:W-:-:S08]  /*06a0*/  DFMA R14, -R12, R8, 1 ;  /* 0x3ff000000c0e742b */ /* 0x002fd00000000108 */
[----:B------:R-:W-:-:S08]  /*06b0*/  DFMA R14, R14, R14, R14 ;  /* 0x0000000e0e0e722b */ /* 0x000fd0000000000e */
[----:B------:R-:W-:-:S08]  /*06c0*/  DFMA R14, R8, R14, R8 ;  /* 0x0000000e080e722b */ /* 0x000fd00000000008 */
[----:B------:R-:W-:-:S08]  /*06d0*/  DFMA R8, -R12, R14, 1 ;  /* 0x3ff000000c08742b */ /* 0x000fd0000000010e */
[----:B------:R-:W-:-:S08]  /*06e0*/  DFMA R8, R14, R8, R14 ;  /* 0x000000080e08722b */ /* 0x000fd0000000000e */
[----:B------:R-:W-:-:S08]  /*06f0*/  DMUL R14, R8, 4 ;  /* 0x40100000080e7828 */ /* 0x000fd00000000000 */
[----:B------:R-:W-:-:S08]  /*0700*/  DFMA R16, -R12, R14, 4 ;  /* 0x401000000c10742b */ /* 0x000fd0000000010e */
[----:B------:R-:W-:-:S10]  /*0710*/  DFMA R8, R8, R16, R14 ;  /* 0x000000100808722b */ /* 0x000fd4000000000e */
[----:B------:R-:W-:-:S05]  /*0720*/  FFMA R0, RZ, R13, R9 ;  /* 0x0000000dff007223 */ /* 0x000fca0000000009 */
[----:B------:R-:W-:-:S13]  /*0730*/  FSETP.GT.AND P0, PT, |R0|, 1.469367938527859385e-39, PT ;  /* 0x001000000000780b */ /* 0x000fda0003f04200 */
[----:B------:R-:W-:Y:S05]  /*0740*/  @P0 BRA `(.L_x_7) ;  /* 0x0000000000140947 */ /* 0x000fea0003800000 */
[----:B------:R-:W-:Y:S01]  /*0750*/  IMAD.MOV.U32 R15, RZ, RZ, R13 ;  /* 0x000000ffff0f7224 */ /* 0x000fe200078e000d */
[----:B------:R-:W-:-:S07]  /*0760*/  MOV R0, 0x780 ;  /* 0x0000078000007802 */ /* 0x000fce0000000f00 */
[----:B0-----:R-:W-:Y:S05]  /*0770*/  CALL.REL.NOINC `($__internal_1_$__cuda_sm20_div_rn_f64_full) ;  /* 0x00000008007c7944 */ /* 0x001fea0003c00000 */
[----:B------:R-:W-:Y:S02]  /*0780*/  IMAD.MOV.U32 R8, RZ, RZ, R12 ;  /* 0x000000ffff087224 */ /* 0x000fe400078e000c */
[----:B------:R-:W-:-:S07]  /*0790*/  IMAD.MOV.U32 R9, RZ, RZ, R13 ;  /* 0x000000ffff097224 */ /* 0x000fce00078e000d */
.L_x_7:
[----:B0-----:R-:W-:Y:S05]  /*07a0*/  BSYNC.RECONVERGENT B3 ;  /* 0x0000000000037941 */ /* 0x001fea0003800200 */
.L_x_6:
[----:B------:R-:W-:Y:S01]  /*07b0*/  DADD R24, R8, R24 ;  /* 0x0000000008187229 */ /* 0x000fe20000000018 */
[----:B------:R-:W-:Y:S01]  /*07c0*/  IMAD.IADD R31, R2, 0x1, R31 ;  /* 0x00000001021f7824 */ /* 0x000fe200078e021f */
[----:B------:R-:W-:Y:S09]  /*07d0*/  @P1 BRA `(.L_x_8) ;  /* 0xfffffffc00881947 */ /* 0x000ff2000383ffff */
[----:B------:R-:W-:Y:S05]  /*07e0*/  BSYNC.RECONVERGENT B2 ;  /* 0x0000000000027941 */ /* 0x000fea0003800200 */
.L_x_5:
[----:B------:R-:W-:-:S07]  /*07f0*/  VIADD R28, R31, 0x1 ;  /* 0x000000011f1c7836 */ /* 0x000fce0000000000 */
.L_x_4:
[----:B0-----:R-:W-:Y:S05]  /*0800*/  BSYNC.RECONVERGENT B1 ;  /* 0x0000000000017941 */ /* 0x001fea0003800200 */
.L_x_3:
[----:B------:R-:W-:-:S13]  /*0810*/  ISETP.GE.U32.AND P0, PT, R29, 0x3, PT ;  /* 0x000000031d00780c */ /* 0x000fda0003f06070 */
[----:B------:R-:W-:Y:S05]  /*0820*/  @!P0 BRA `(.L_x_2) ;  /* 0x0000000400988947 */ /* 0x000fea0003800000 */
.L_x_17:
[----:B------:R-:W0:Y:S01]  /*0830*/  I2F.F64 R8, R28 ;  /* 0x0000001c00087312 */ /* 0x000e220000201c00 */
[----:B------:R-:W-:Y:S01]  /*0840*/  BSSY.RECONVERGENT B1, `(.L_x_9) ;  /* 0x0000016000017945 */ /* 0x000fe20003800200 */
[----:B0-----:R-:W-:-:S08]  /*0850*/  DADD R8, R8, -0.5 ;  /* 0xbfe0000008087429 */ /* 0x001fd00000000000 */
[----:B------:R-:W-:-:S08]  /*0860*/  DMUL R8, R8, R10 ;  /* 0x0000000a08087228 */ /* 0x000fd00000000000 */
[----:B------:R-:W-:Y:S01]  /*0870*/  DFMA R12, R8, R8, 1 ;  /* 0x3ff00000080c742b */ /* 0x000fe20000000008 */
[----:B------:R-:W-:-:S05]  /*0880*/  IMAD.MOV.U32 R8, RZ, RZ, 0x1 ;  /* 0x00000001ff087424 */ /* 0x000fca00078e00ff */
[----:B------:R-:W0:Y:S02]  /*0890*/  MUFU.RCP64H R9, R13 ;  /* 0x0000000d00097308 */ /* 0x000e240000001800 */
[----:B0-----:R-:W-:-:S08]  /*08a0*/  DFMA R14, -R12, R8, 1 ;  /* 0x3ff000000c0e742b */ /* 0x001fd00000000108 */
        /* <DEDUP_REMOVED lines=10> */
[----:B------:R-:W-:Y:S02]  /*0950*/  MOV R15, R13 ;  /* 0x0000000d000f7202 */ /* 0x000fe40000000f00 */
[----:B------:R-:W-:-:S07]  /*0960*/  MOV R0, 0x980 ;  /* 0x0000098000007802 */ /* 0x000fce0000000f00 */
[----:B------:R-:W-:Y:S05]  /*0970*/  CALL.REL.NOINC `($__internal_1_$__cuda_sm20_div_rn_f64_full) ;  /* 0x0000000400fc7944 */ /* 0x000fea0003c00000 */
[----:B------:R-:W-:Y:S02]  /*0980*/  IMAD.MOV.U32 R8, RZ, RZ, R12 ;  /* 0x000000ffff087224 */ /* 0x000fe400078e000c */
[----:B------:R-:W-:-:S07]  /*0990*/  IMAD.MOV.U32 R9, RZ, RZ, R13 ;  /* 0x000000ffff097224 */ /* 0x000fce00078e000d */
.L_x_10:
[----:B------:R-:W-:Y:S05]  /*09a0*/  BSYNC.RECONVERGENT B1 ;  /* 0x0000000000017941 */ /* 0x000fea0003800200 */
.L_x_9:
[----:B------:R-:W-:Y:S01]  /*09b0*/  IMAD.IADD R29, R2, 0x1, R28 ;  /* 0x00000001021d7824 */ /* 0x000fe200078e021c */
[----:B------:R-:W-:Y:S01]  /*09c0*/  BSSY.RECONVERGENT B1, `(.L_x_11) ;  /* 0x0000016000017945 */ /* 0x000fe20003800200 */
[----:B------:R-:W-:Y:S02]  /*09d0*/  DADD R24, R8, R24 ;  /* 0x0000000008187229 */ /* 0x000fe40000000018 */
[----:B------:R-:W0:Y:S02]  /*09e0*/  I2F.F64 R12, R29 ;  /* 0x0000001d000c7312 */ /* 0x000e240000201c00 */
        /* <DEDUP_REMOVED lines=18> */
[----:B------:R-:W-:Y:S05]  /*0b10*/  CALL.REL.NOINC `($__internal_1_$__cuda_sm20_div_rn_f64_full) ;  /* 0x0000000400947944 */ /* 0x000fea0003c00000 */
.L_x_12:
[----:B------:R-:W-:Y:S05]  /*0b20*/  BSYNC.RECONVERGENT B1 ;  /* 0x0000000000017941 */ /* 0x000fea0003800200 */
.L_x_11:
        /* <DEDUP_REMOVED lines=23> */
[----:B------:R-:W-:Y:S01]  /*0ca0*/  MOV R8, R12 ;  /* 0x0000000c00087202 */ /* 0x000fe20000000f00 */
[----:B------:R-:W-:-:S07]  /*0cb0*/  IMAD.MOV.U32 R9, RZ, RZ, R13 ;  /* 0x000000ffff097224 */ /* 0x000fce00078e000d */
.L_x_14:
[----:B------:R-:W-:Y:S05]  /*0cc0*/  BSYNC.RECONVERGENT B1 ;  /* 0x0000000000017941 */ /* 0x000fea0003800200 */
.L_x_13:
        /* <DEDUP_REMOVED lines=23> */
.L_x_16:
[----:B------:R-:W-:Y:S05]  /*0e40*/  BSYNC.RECONVERGENT B1 ;  /* 0x0000000000017941 */ /* 0x000fea0003800200 */
.L_x_15:
[----:B------:R-:W-:Y:S01]  /*0e50*/  IMAD.IADD R28, R2, 0x1, R29 ;  /* 0x00000001021c7824 */ /* 0x000fe200078e021d */
[----:B------:R-:W-:-:S04]  /*0e60*/  DADD R24, R24, R12 ;  /* 0x0000000018187229 */ /* 0x000fc8000000000c */
[----:B------:R-:W-:-:S13]  /*0e70*/  ISETP.GT.AND P0, PT, R28, R3, PT ;  /* 0x000000031c00720c */ /* 0x000fda0003f04270 */
[----:B------:R-:W-:Y:S05]  /*0e80*/  @!P0 BRA `(.L_x_17) ;  /* 0xfffffff800688947 */ /* 0x000fea000383ffff */
.L_x_2:
[----:B0-----:R-:W-:Y:S05]  /*0e90*/  BSYNC.RECONVERGENT B0 ;  /* 0x0000000000007941 */ /* 0x001fea0003800200 */
.L_x_1:
[----:B------:R-:W0:Y:S01]  /*0ea0*/  LDC.64 R2, c[0x0][0x388] ;  /* 0x0000e200ff027b82 */ /* 0x000e220000000a00 */
[----:B------:R-:W-:Y:S01]  /*0eb0*/  DMUL R10, R10, R24 ;  /* 0x000000180a0a7228 */ /* 0x000fe20000000000 */
[----:B0-----:R-:W-:-:S06]  /*0ec0*/  IMAD.WIDE R4, R4, 0x8, R2 ;  /* 0x0000000804047825 */ /* 0x001fcc00078e0202 */
[----:B------:R-:W-:Y:S01]  /*0ed0*/  STG.E.64 desc[UR6][R4.64], R10 ;  /* 0x0000000a04007986 */ /* 0x000fe2000c101b06 */
[----:B------:R-:W-:Y:S05]  /*0ee0*/  EXIT ;  /* 0x000000000000794d */ /* 0x000fea0003800000 */
        .weak           $__internal_0_$__cuda_sm20_dblrcp_rn_slowpath_v3
        .type           $__internal_0_$__cuda_sm20_dblrcp_rn_slowpath_v3,@function
        .size           $__internal_0_$__cuda_sm20_dblrcp_rn_slowpath_v3,($__internal_1_$__cuda_sm20_div_rn_f64_full - $__internal_0_$__cuda_sm20_dblrcp_rn_slowpath_v3)
$__internal_0_$__cuda_sm20_dblrcp_rn_slowpath_v3:
[----:B------:R-:W-:Y:S02]  /*0ef0*/  IMAD.MOV.U32 R8, RZ, RZ, R12 ;  /* 0x000000ffff087224 */ /* 0x000fe400078e000c */
[----:B------:R-:W-:-:S06]  /*0f00*/  IMAD.MOV.U32 R9, RZ, RZ, R13 ;  /* 0x000000ffff097224 */ /* 0x000fcc00078e000d */
[----:B------:R-:W-:-:S14]  /*0f10*/  DSETP.GTU.AND P0, PT, |R8|, +INF , PT ;  /* 0x7ff000000800742a */ /* 0x000fdc0003f0c200 */
[----:B------:R-:W-:Y:S05]  /*0f20*/  @P0 BRA `(.L_x_18) ;  /* 0x0000000000800947 */ /* 0x000fea0003800000 */
[----:B------:R-:W-:-:S05]  /*0f30*/  LOP3.LUT R12, R13, 0x7fffffff, RZ, 0xc0, !PT ;  /* 0x7fffffff0d0c7812 */ /* 0x000fca00078ec0ff */
[----:B------:R-:W-:-:S05]  /*0f40*/  VIADD R10, R12, 0xffffffff ;  /* 0xffffffff0c0a7836 */ /* 0x000fca0000000000 */
[----:B------:R-:W-:-:S13]  /*0f50*/  ISETP.GE.U32.AND P0, PT, R10, 0x7fefffff, PT ;  /* 0x7fefffff0a00780c */ /* 0x000fda0003f06070 */
[----:B------:R-:W-:Y:S02]  /*0f60*/  @P0 LOP3.LUT R11, R9, 0x7ff00000, RZ, 0x3c, !PT ;  /* 0x7ff00000090b0812 */ /* 0x000fe400078e3cff */
[----:B------:R-:W-:Y:S01]  /*0f70*/  @P0 MOV R10, RZ ;  /* 0x000000ff000a0202 */ /* 0x000fe20000000f00 */
[----:B------:R-:W-:Y:S06]  /*0f80*/  @P0 BRA `(.L_x_19) ;  /* 0x0000000000700947 */ /* 0x000fec0003800000 */
[----:B------:R-:W-:-:S13]  /*0f90*/  ISETP.GE.U32.AND P0, PT, R12, 0x1000001, PT ;  /* 0x010000010c00780c */ /* 0x000fda0003f06070 */
[----:B------:R-:W-:Y:S05]  /*0fa0*/  @!P0 BRA `(.L_x_20) ;  /* 0x0000000000388947 */ /* 0x000fea0003800000 */
[----:B------:R-:W-:Y:S02]  /*0fb0*/  VIADD R11, R9, 0xc0200000 ;  /* 0xc0200000090b7836 */ /* 0x000fe40000000000 */
[----:B------:R-:W-:Y:S02]  /*0fc0*/  IMAD.MOV.U32 R10, RZ, RZ, R8 ;  /* 0x000000ffff0a7224 */ /* 0x000fe400078e0008 */
[----:B------:R-:W0:Y:S01]  /*0fd0*/  MUFU.RCP64H R13, R11 ;  /* 0x0000000b000d7308 */ /* 0x000e220000001800 */
[----:B------:R-:W-:-:S06]  /*0fe0*/  IMAD.MOV.U32 R12, RZ, RZ, R7 ;  /* 0x000000ffff0c7224 */ /* 0x000fcc00078e0007 */
[----:B0-----:R-:W-:-:S08]  /*0ff0*/  DFMA R14, -R10, R12, 1 ;  /* 0x3ff000000a0e742b */ /* 0x001fd0000000010c */
[----:B------:R-:W-:-:S08]  /*1000*/  DFMA R14, R14, R14, R14 ;  /* 0x0000000e0e0e722b */ /* 0x000fd0000000000e */
[----:B------:R-:W-:-:S08]  /*1010*/  DFMA R14, R12, R14, R12 ;  /* 0x0000000e0c0e722b */ /* 0x000fd0000000000c */
[----:B------:R-:W-:-:S08]  /*1020*/  DFMA R12, -R10, R14, 1 ;  /* 0x3ff000000a0c742b */ /* 0x000fd0000000010e */
[----:B------:R-:W-:-:S08]  /*1030*/  DFMA R12, R14, R12, R14 ;  /* 0x0000000c0e0c722b */ /* 0x000fd0000000000e */
[----:B------:R-:W-:-:S08]  /*1040*/  DMUL R12, R12, 2.2250738585072013831e-308 ;  /* 0x001000000c0c7828 */ /* 0x000fd00000000000 */
[----:B------:R-:W-:-:S08]  /*1050*/  DFMA R8, -R8, R12, 1 ;  /* 0x3ff000000808742b */ /* 0x000fd0000000010c */
[----:B------:R-:W-:-:S08]  /*1060*/  DFMA R8, R8, R8, R8 ;  /* 0x000000080808722b */ /* 0x000fd00000000008 */
[----:B------:R-:W-:Y:S01]  /*1070*/  DFMA R10, R12, R8, R12 ;  /* 0x000000080c0a722b */ /* 0x000fe2000000000c */
[----:B------:R-:W-:Y:S10]  /*1080*/  BRA `(.L_x_19) ;  /* 0x0000000000307947 */ /* 0x000ff40003800000 */
.L_x_20:
[----:B------:R-:W-:Y:S01]  /*1090*/  DMUL R8, R8, 8.11296384146066816958e+31 ;  /* 0x4690000008087828 */ /* 0x000fe20000000000 */
[----:B------:R-:W-:-:S05]  /*10a0*/  IMAD.MOV.U32 R10, RZ, RZ, R7 ;  /* 0x000000ffff0a7224 */ /* 0x000fca00078e0007 */
[----:B------:R-:W0:Y:S02]  /*10b0*/  MUFU.RCP64H R11, R9 ;  /* 0x00000009000b7308 */ /* 0x000e240000001800 */
[----:B0-----:R-:W-:-:S08]  /*10c0*/  DFMA R12, -R8, R10, 1 ;  /* 0x3ff00000080c742b */ /* 0x001fd0000000010a */
[----:B------:R-:W-:-:S08]  /*10d0*/  DFMA R12, R12, R12, R12 ;  /* 0x0000000c0c0c722b */ /* 0x000fd0000000000c */
[----:B------:R-:W-:-:S08]  /*10e0*/  DFMA R12, R10, R12, R10 ;  /* 0x0000000c0a0c722b */ /* 0x000fd0000000000a */
[----:B------:R-:W-:-:S08]  /*10f0*/  DFMA R10, -R8, R12, 1 ;  /* 0x3ff00000080a742b */ /* 0x000fd0000000010c */
[----:B------:R-:W-:-:S08]  /*1100*/  DFMA R10, R12, R10, R12 ;  /* 0x0000000a0c0a722b */ /* 0x000fd0000000000c */
[----:B------:R-:W-:Y:S01]  /*1110*/  DMUL R10, R10, 8.11296384146066816958e+31 ;  /* 0x469000000a0a7828 */ /* 0x000fe20000000000 */
[----:B------:R-:W-:Y:S10]  /*1120*/  BRA `(.L_x_19) ;  /* 0x0000000000087947 */ /* 0x000ff40003800000 */
.L_x_18:
[----:B------:R-:W-:Y:S01]  /*1130*/  LOP3.LUT R11, R9, 0x80000, RZ, 0xfc, !PT ;  /* 0x00080000090b7812 */ /* 0x000fe200078efcff */
[----:B------:R-:W-:-:S07]  /*1140*/  IMAD.MOV.U32 R10, RZ, RZ, R8 ;  /* 0x000000ffff0a7224 */ /* 0x000fce00078e0008 */
.L_x_19:
[----:B------:R-:W-:-:S04]  /*1150*/  IMAD.MOV.U32 R7, RZ, RZ, 0x0 ;  /* 0x00000000ff077424 */ /* 0x000fc800078e00ff */
[----:B------:R-:W-:Y:S05]  /*1160*/  RET.REL.NODEC R6 `(_Z16integrate_kerneliPd) ;  /* 0xffffffec06a47950 */ /* 0x000fea0003c3ffff */
        .weak           $__internal_1_$__cuda_sm20_div_rn_f64_full
        .type           $__internal_1_$__cuda_sm20_div_rn_f64_full,@function
        .size           $__internal_1_$__cuda_sm20_div_rn_f64_full,(.L_x_29 - $__internal_1_$__cuda_sm20_div_rn_f64_full)
$__internal_1_$__cuda_sm20_div_rn_f64_full:
[C---:B------:R-:W-:Y:S01]  /*1170*/  FSETP.GEU.AND P0, PT, |R15|.reuse, 1.469367938527859385e-39, PT ;  /* 0x001000000f00780b */ /* 0x040fe20003f0e200 */
[----:B------:R-:W-:Y:S01]  /*1180*/  IMAD.MOV.U32 R14, RZ, RZ, R12 ;  /* 0x000000ffff0e7224 */ /* 0x000fe200078e000c */
[C---:B------:R-:W-:Y:S01]  /*1190*/  LOP3.LUT R13, R15.reuse, 0x800fffff, RZ, 0xc0, !PT ;  /* 0x800fffff0f0d7812 */ /* 0x040fe200078ec0ff */
[----:B------:R-:W-:Y:S01]  /*11a0*/  IMAD.MOV.U32 R8, RZ, RZ, 0x1 ;  /* 0x00000001ff087424 */ /* 0x000fe200078e00ff */
[----:B------:R-:W-:Y:S01]  /*11b0*/  LOP3.LUT R26, R15, 0x7ff00000, RZ, 0xc0, !PT ;  /* 0x7ff000000f1a7812 */ /* 0x000fe200078ec0ff */
[----:B------:R-:W-:Y:S01]  /*11c0*/  IMAD.MOV.U32 R16, RZ, RZ, R6 ;  /* 0x000000ffff107224 */ /* 0x000fe200078e0006 */
[----:B------:R-:W-:Y:S02]  /*11d0*/  LOP3.LUT R13, R13, 0x3ff00000, RZ, 0xfc, !PT ;  /* 0x3ff000000d0d7812 */ /* 0x000fe400078efcff */
[----:B------:R-:W-:-:S04]  /*11e0*/  LOP3.LUT R5, R7, 0x7ff00000, RZ, 0xc0, !PT ;  /* 0x7ff0000007057812 */ /* 0x000fc800078ec0ff */
[----:B------:R-:W-:Y:S01]  /*11f0*/  ISETP.GE.U32.AND P2, PT, R5, R26, PT ;  /* 0x0000001a0500720c */ /* 0x000fe20003f46070 */
[----:B------:R-:W-:-:S06]  /*1200*/  @!P0 DMUL R12, R14, 8.98846567431157953865e+307 ;  /* 0x7fe000000e0c8828 */ /* 0x000fcc0000000000 */
[----:B------:R-:W0:Y:S02]  /*1210*/  MUFU.RCP64H R9, R13 ;  /* 0x0000000d00097308 */ /* 0x000e240000001800 */
[----:B0-----:R-:W-:-:S08]  /*1220*/  DFMA R20, R8, -R12, 1 ;  /* 0x3ff000000814742b */ /* 0x001fd0000000080c */
[----:B------:R-:W-:-:S08]  /*1230*/  DFMA R20, R20, R20, R20 ;  /* 0x000000141414722b */ /* 0x000fd00000000014 */
[----:B------:R-:W-:Y:S01]  /*1240*/  DFMA R20, R8, R20, R8 ;  /* 0x000000140814722b */ /* 0x000fe20000000008 */
[----:B------:R-:W-:Y:S01]  /*1250*/  MOV R8, 0x1ca00000 ;  /* 0x1ca0000000087802 */ /* 0x000fe20000000f00 */
[----:B------:R-:W-:-:S03]  /*1260*/  IMAD.MOV.U32 R9, RZ, RZ, R5 ;  /* 0x000000ffff097224 */ /* 0x000fc600078e0005 */
[----:B------:R-:W-:Y:S02]  /*1270*/  SEL R17, R8, 0x63400000, !P2 ;  /* 0x6340000008117807 */ /* 0x000fe40005000000 */
[----:B------:R-:W-:Y:S01]  /*1280*/  FSETP.GEU.AND P2, PT, |R7|, 1.469367938527859385e-39, PT ;  /* 0x001000000700780b */ /* 0x000fe20003f4e200 */
[----:B------:R-:W-:Y:S01]  /*1290*/  DFMA R18, R20, -R12, 1 ;  /* 0x3ff000001412742b */ /* 0x000fe2000000080c */
[----:B------:R-:W-:-:S07]  /*12a0*/  LOP3.LUT R17, R17, 0x800fffff, R7, 0xf8, !PT ;  /* 0x800fffff11117812 */ /* 0x000fce00078ef807 */
[----:B------:R-:W-:-:S04]  /*12b0*/  DFMA R18, R20, R18, R20 ;  /* 0x000000121412722b */ /* 0x000fc80000000014 */
[----:B------:R-:W-:Y:S07]  /*12c0*/  @P2 BRA `(.L_x_21) ;  /* 0x0000000000202947 */ /* 0x000fee0003800000 */
[----:B------:R-:W-:-:S04]  /*12d0*/  LOP3.LUT R20, R15, 0x7ff00000, RZ, 0xc0, !PT ;  /* 0x7ff000000f147812 */ /* 0x000fc800078ec0ff */
[----:B------:R-:W-:Y:S01]  /*12e0*/  ISETP.GE.U32.AND P2, PT, R5, R20, PT ;  /* 0x000000140500720c */ /* 0x000fe20003f46070 */
[----:B------:R-:W-:-:S03]  /*12f0*/  IMAD.MOV.U32 R20, RZ, RZ, RZ ;  /* 0x000000ffff147224 */ /* 0x000fc600078e00ff */
[----:B------:R-:W-:-:S04]  /*1300*/  SEL R9, R8, 0x63400000, !P2 ;  /* 0x6340000008097807 */ /* 0x000fc80005000000 */
[----:B------:R-:W-:-:S04]  /*1310*/  LOP3.LUT R9, R9, 0x80000000, R7, 0xf8, !PT ;  /* 0x8000000009097812 */ /* 0x000fc800078ef807 */
[----:B------:R-:W-:-:S06]  /*1320*/  LOP3.LUT R21, R9, 0x100000, RZ, 0xfc, !PT ;  /* 0x0010000009157812 */ /* 0x000fcc00078efcff */
[----:B------:R-:W-:-:S10]  /*1330*/  DFMA R16, R16, 2, -R20 ;  /* 0x400000001010782b */ /* 0x000fd40000000814 */
[----:B------:R-:W-:-:S07]  /*1340*/  LOP3.LUT R9, R17, 0x7ff00000, RZ, 0xc0, !PT ;  /* 0x7ff0000011097812 */ /* 0x000fce00078ec0ff */
.L_x_21:
[----:B------:R-:W-:Y:S01]  /*1350*/  VIADD R27, R9, 0xffffffff ;  /* 0xffffffff091b7836 */ /* 0x000fe20000000000 */
[----:B------:R-:W-:Y:S01]  /*1360*/  @!P0 LOP3.LUT R26, R13, 0x7ff00000, RZ, 0xc0, !PT ;  /* 0x7ff000000d1a8812 */ /* 0x000fe200078ec0ff */
[----:B------:R-:W-:Y:S01]  /*1370*/  DMUL R20, R18, R16 ;  /* 0x0000001012147228 */ /* 0x000fe20000000000 */
[----:B------:R-:W-:Y:S02]  /*1380*/  BSSY.RECONVERGENT B4, `(.L_x_22) ;  /* 0x0000037000047945 */ /* 0x000fe40003800200 */
[----:B------:R-:W-:Y:S01]  /*1390*/  ISETP.GT.U32.AND P0, PT, R27, 0x7feffffe, PT ;  /* 0x7feffffe1b00780c */ /* 0x000fe20003f04070 */
[----:B------:R-:W-:-:S04]  /*13a0*/  VIADD R27, R26, 0xffffffff ;  /* 0xffffffff1a1b7836 */ /* 0x000fc80000000000 */
[----:B------:R-:W-:Y:S01]  /*13b0*/  DFMA R22, R20, -R12, R16 ;  /* 0x8000000c1416722b */ /* 0x000fe20000000010 */
[----:B------:R-:W-:-:S07]  /*13c0*/  ISETP.GT.U32.OR P0, PT, R27, 0x7feffffe, P0 ;  /* 0x7feffffe1b00780c */ /* 0x000fce0000704470 */
[----:B------:R-:W-:-:S06]  /*13d0*/  DFMA R22, R18, R22, R20 ;  /* 0x000000161216722b */ /* 0x000fcc0000000014 */
[----:B------:R-:W-:Y:S05]  /*13e0*/  @P0 BRA `(.L_x_23) ;  /* 0x00000000006c0947 */ /* 0x000fea0003800000 */
[----:B------:R-:W-:-:S04]  /*13f0*/  LOP3.LUT R18, R15, 0x7ff00000, RZ, 0xc0, !PT ;  /* 0x7ff000000f127812 */ /* 0x000fc800078ec0ff */
[CC--:B------:R-:W-:Y:S02]  /*1400*/  VIADDMNMX R9, R5.reuse, -R18.reuse, 0xb9600000, !PT ;  /* 0xb960000005097446 */ /* 0x0c0fe40007800912 */
[----:B------:R-:W-:Y:S02]  /*1410*/  ISETP.GE.U32.AND P0, PT, R5, R18, PT ;  /* 0x000000120500720c */ /* 0x000fe40003f06070 */
[----:B------:R-:W-:Y:S02]  /*1420*/  VIMNMX R5, PT, PT, R9, 0x46a00000, PT ;  /* 0x46a0000009057848 */ /* 0x000fe40003fe0100 */
[----:B------:R-:W-:-:S05]  /*1430*/  SEL R8, R8, 0x63400000, !P0 ;  /* 0x6340000008087807 */ /* 0x000fca0004000000 */
[----:B------:R-:W-:Y:S01]  /*1440*/  IMAD.IADD R5, R5, 0x1, -R8 ;  /* 0x0000000105057824 */ /* 0x000fe200078e0a08 */
[----:B------:R-:W-:-:S03]  /*1450*/  MOV R8, RZ ;  /* 0x000000ff00087202 */ /* 0x000fc60000000f00 */
[----:B------:R-:W-:-:S06]  /*1460*/  VIADD R9, R5, 0x7fe00000 ;  /* 0x7fe0000005097836 */ /* 0x000fcc0000000000 */
[----:B------:R-:W-:-:S10]  /*1470*/  DMUL R18, R22, R8 ;  /* 0x0000000816127228 */ /* 0x000fd40000000000 */
[----:B------:R-:W-:-:S13]  /*1480*/  FSETP.GTU.AND P0, PT, |R19|, 1.469367938527859385e-39, PT ;  /* 0x001000001300780b */ /* 0x000fda0003f0c200 */
[----:B------:R-:W-:Y:S05]  /*1490*/  @P0 BRA `(.L_x_24) ;  /* 0x0000000000940947 */ /* 0x000fea0003800000 */
[----:B------:R-:W-:-:S06]  /*14a0*/  DFMA R12, R22, -R12, R16 ;  /* 0x8000000c160c722b */ /* 0x000fcc0000000010 */
[----:B------:R-:W-:-:S04]  /*14b0*/  IMAD.MOV.U32 R12, RZ, RZ, RZ ;  /* 0x000000ffff0c7224 */ /* 0x000fc800078e00ff */
[C---:B------:R-:W-:Y:S02]  /*14c0*/  FSETP.NEU.AND P0, PT, R13.reuse, RZ, PT ;  /* 0x000000ff0d00720b */ /* 0x040fe40003f0d000 */
[----:B------:R-:W-:-:S04]  /*14d0*/  LOP3.LUT R15, R13, 0x80000000, R15, 0x48, !PT ;  /* 0x800000000d0f7812 */ /* 0x000fc800078e480f */
[----:B------:R-:W-:-:S07]  /*14e0*/  LOP3.LUT R13, R15, R9, RZ, 0xfc, !PT ;  /* 0x000000090f0d7212 */ /* 0x000fce00078efcff */
[----:B------:R-:W-:Y:S05]  /*14f0*/  @!P0 BRA `(.L_x_24) ;  /* 0x00000000007c8947 */ /* 0x000fea0003800000 */
[----:B------:R-:W-:Y:S01]  /*1500*/  IMAD.MOV R9, RZ, RZ, -R5 ;  /* 0x000000ffff097224 */ /* 0x000fe200078e0a05 */
[----:B------:R-:W-:Y:S01]  /*1510*/  DMUL.RP R12, R22, R12 ;  /* 0x0000000c160c7228 */ /* 0x000fe20000008000 */
[----:B------:R-:W-:Y:S01]  /*1520*/  IMAD.MOV.U32 R8, RZ, RZ, RZ ;  /* 0x000000ffff087224 */ /* 0x000fe200078e00ff */
[----:B------:R-:W-:-:S05]  /*1530*/  IADD3 R5, PT, PT, -R5, -0x43300000, RZ ;  /* 0xbcd0000005057810 */ /* 0x000fca0007ffe1ff */
[----:B------:R-:W-:-:S03]  /*1540*/  DFMA R8, R18, -R8, R22 ;  /* 0x800000081208722b */ /* 0x000fc60000000016 */
[----:B------:R-:W-:-:S07]  /*1550*/  LOP3.LUT R15, R13, R15, RZ, 0x3c, !PT ;  /* 0x0000000f0d0f7212 */ /* 0x000fce00078e3cff */
[----:B------:R-:W-:-:S04]  /*1560*/  FSETP.NEU.AND P0, PT, |R9|, R5, PT ;  /* 0x000000050900720b */ /* 0x000fc80003f0d200 */
[----:B------:R-:W-:Y:S02]  /*1570*/  FSEL R18, R12, R18, !P0 ;  /* 0x000000120c127208 */ /* 0x000fe40004000000 */
[----:B------:R-:W-:Y:S01]  /*1580*/  FSEL R19, R15, R19, !P0 ;  /* 0x000000130f137208 */ /* 0x000fe20004000000 */
[----:B------:R-:W-:Y:S06]  /*1590*/  BRA `(.L_x_24) ;  /* 0x0000000000547947 */ /* 0x000fec0003800000 */
.L_x_23:
[----:B------:R-:W-:-:S14]  /*15a0*/  DSETP.NAN.AND P0, PT, R6, R6, PT ;  /* 0x000000060600722a */ /* 0x000fdc0003f08000 */
[----:B------:R-:W-:Y:S05]  /*15b0*/  @P0 BRA `(.L_x_25) ;  /* 0x0000000000440947 */ /* 0x000fea0003800000 */
[----:B------:R-:W-:-:S14]  /*15c0*/  DSETP.NAN.AND P0, PT, R14, R14, PT ;  /* 0x0000000e0e00722a */ /* 0x000fdc0003f08000 */
[----:B------:R-:W-:Y:S05]  /*15d0*/  @P0 BRA `(.L_x_26) ;  /* 0x0000000000300947 */ /* 0x000fea0003800000 */
[----:B------:R-:W-:Y:S01]  /*15e0*/  ISETP.NE.AND P0, PT, R9, R26, PT ;  /* 0x0000001a0900720c */ /* 0x000fe20003f05270 */
[----:B------:R-:W-:Y:S02]  /*15f0*/  IMAD.MOV.U32 R18, RZ, RZ, 0x0 ;  /* 0x00000000ff127424 */ /* 0x000fe400078e00ff */
[----:B------:R-:W-:-:S10]  /*1600*/  IMAD.MOV.U32 R19, RZ, RZ, -0x80000 ;  /* 0xfff80000ff137424 */ /* 0x000fd400078e00ff */
[----:B------:R-:W-:Y:S05]  /*1610*/  @!P0 BRA `(.L_x_24) ;  /* 0x0000000000348947 */ /* 0x000fea0003800000 */
[----:B------:R-:W-:Y:S02]  /*1620*/  ISETP.NE.AND P0, PT, R9, 0x7ff00000, PT ;  /* 0x7ff000000900780c */ /* 0x000fe40003f05270 */
[----:B------:R-:W-:Y:S02]  /*1630*/  LOP3.LUT R19, R7, 0x80000000, R15, 0x48, !PT ;  /* 0x8000000007137812 */ /* 0x000fe400078e480f */
[----:B------:R-:W-:-:S13]  /*1640*/  ISETP.EQ.OR P0, PT, R26, RZ, !P0 ;  /* 0x000000ff1a00720c */ /* 0x000fda0004702670 */
[----:B------:R-:W-:Y:S01]  /*1650*/  @P0 LOP3.LUT R5, R19, 0x7ff00000, RZ, 0xfc, !PT ;  /* 0x7ff0000013050812 */ /* 0x000fe200078efcff */
[----:B------:R-:W-:Y:S02]  /*1660*/  @!P0 IMAD.MOV.U32 R18, RZ, RZ, RZ ;  /* 0x000000ffff128224 */ /* 0x000fe400078e00ff */
[----:B------:R-:W-:Y:S01]  /*1670*/  @P0 IMAD.MOV.U32 R18, RZ, RZ, RZ ;  /* 0x000000ffff120224 */ /* 0x000fe200078e00ff */
[----:B------:R-:W-:Y:S01]  /*1680*/  @P0 MOV R19, R5 ;  /* 0x0000000500130202 */ /* 0x000fe20000000f00 */
[----:B------:R-:W-:Y:S06]  /*1690*/  BRA `(.L_x_24) ;  /* 0x0000000000147947 */ /* 0x000fec0003800000 */
.L_x_26:
[----:B------:R-:W-:Y:S01]  /*16a0*/  LOP3.LUT R19, R15, 0x80000, RZ, 0xfc, !PT ;  /* 0x000800000f137812 */ /* 0x000fe200078efcff */
[----:B------:R-:W-:Y:S01]  /*16b0*/  IMAD.MOV.U32 R18, RZ, RZ, R14 ;  /* 0x000000ffff127224 */ /* 0x000fe200078e000e */
[----:B------:R-:W-:Y:S06]  /*16c0*/  BRA `(.L_x_24) ;  /* 0x0000000000087947 */ /* 0x000fec0003800000 */
.L_x_25:
[----:B------:R-:W-:Y:S01]  /*16d0*/  LOP3.LUT R19, R7, 0x80000, RZ, 0xfc, !PT ;  /* 0x0008000007137812 */ /* 0x000fe200078efcff */
[----:B------:R-:W-:-:S07]  /*16e0*/  IMAD.MOV.U32 R18, RZ, RZ, R6 ;  /* 0x000000ffff127224 */ /* 0x000fce00078e0006 */
.L_x_24:
[----:B------:R-:W-:Y:S05]  /*16f0*/  BSYNC.RECONVERGENT B4 ;  /* 0x0000000000047941 */ /* 0x000fea0003800200 */
.L_x_22:
[----:B------:R-:W-:Y:S02]  /*1700*/  IMAD.MOV.U32 R8, RZ, RZ, R0 ;  /* 0x000000ffff087224 */ /* 0x000fe400078e0000 */
[----:B------:R-:W-:Y:S02]  /*1710*/  IMAD.MOV.U32 R9, RZ, RZ, 0x0 ;  /* 0x00000000ff097424 */ /* 0x000fe400078e00ff */
[----:B------:R-:W-:Y:S02]  /*1720*/  IMAD.MOV.U32 R12, RZ, RZ, R18 ;  /* 0x000000ffff0c7224 */ /* 0x000fe400078e0012 */
[----:B------:R-:W-:Y:S01]  /*1730*/  IMAD.MOV.U32 R13, RZ, RZ, R19 ;  /* 0x000000ffff0d7224 */ /* 0x000fe200078e0013 */
[----:B------:R-:W-:Y:S06]  /*1740*/  RET.REL.NODEC R8 `(_Z16integrate_kerneliPd) ;  /* 0xffffffe8082c7950 */ /* 0x000fec0003c3ffff */
.L_x_27:
[----:B------:R-:W-:-:S00]  /*1750*/  BRA `(.L_x_27) ;  /* 0xfffffffc00fc7947 */ /* 0x000fc0000383ffff */
[----:B------:R-:W-:-:S00]  /*1760*/  NOP ;  /* 0x0000000000007918 */ /* 0x000fc00000000000 */
        /* <DEDUP_REMOVED lines=9> */
.L_x_29:


//--------------------- .nv.shared.reserved.0     --------------------------
	.section	.nv.shared.reserved.0,"aw",@nobits
	.weak		__nv_reservedSMEM_offset_0_alias
	.size		__nv_reservedSMEM_offset_0_alias, 0, 64
	.other		__nv_reservedSMEM_offset_0_alias,@"STO_CUDA_RESERVED_SHARED STV_DEFAULT"
__nv_reservedSMEM_offset_0_alias:
	.zero		0
	.zero		64


//--------------------- .nv.constant0._Z16integrate_kerneliPd --------------------------
	.section	.nv.constant0._Z16integrate_kerneliPd,"a",@progbits
	.sectionflags	@""
	.align	4
.nv.constant0._Z16integrate_kerneliPd:
	.zero		912


//--------------------- SYMBOLS --------------------------

	.type		.nv.reservedSmem.offset0,@object
	.size		.nv.reservedSmem.offset0,0x4
